	.headerflags	@"EF_CUDA_TEXMODE_UNIFIED EF_CUDA_64BIT_ADDRESS EF_CUDA_ACCELERATORS EF_CUDA_SM90 EF_CUDA_VIRTUAL_SM(EF_CUDA_SM90)"
	.elftype	@"ET_EXEC"


//--------------------- .nv.info                  --------------------------
	.section	.nv.info,"",@"SHT_CUDA_INFO"
	.align	4


	//----- nvinfo : EIATTR_REGCOUNT
	.align		4
        /*0000*/ 	.byte	0x04, 0x2f
        /*0002*/ 	.short	(.L_1 - .L_0)
	.align		4
.L_0:
        /*0004*/ 	.word	index@(triton_poi_fused_convolution_div_max_pool2d_with_indices_relu_sub_16)
        /*0008*/ 	.word	0x0000001d


	//----- nvinfo : EIATTR_MIN_STACK_SIZE
	.align		4
.L_1:
        /*000c*/ 	.byte	0x04, 0x12
        /*000e*/ 	.short	(.L_3 - .L_2)
	.align		4
.L_2:
        /*0010*/ 	.word	index@(triton_poi_fused_convolution_div_max_pool2d_with_indices_relu_sub_16)
        /*0014*/ 	.word	0x00000000


	//----- nvinfo : EIATTR_FRAME_SIZE
	.align		4
.L_3:
        /*0018*/ 	.byte	0x04, 0x11
        /*001a*/ 	.short	(.L_5 - .L_4)
	.align		4
.L_4:
        /*001c*/ 	.word	index@(triton_poi_fused_convolution_div_max_pool2d_with_indices_relu_sub_16)
        /*0020*/ 	.word	0x00000000


	//----- nvinfo : EIATTR_MIN_STACK_SIZE
	.align		4
.L_5:
        /*0024*/ 	.byte	0x04, 0x12
        /*0026*/ 	.short	(.L_7 - .L_6)
	.align		4
.L_6:
        /*0028*/ 	.word	index@(triton_poi_fused_convolution_div_max_pool2d_with_indices_relu_sub_16)
        /*002c*/ 	.word	0x00000000
.L_7:


//--------------------- .nv.info.triton_poi_fused_convolution_div_max_pool2d_with_indices_relu_sub_16 --------------------------
	.section	.nv.info.triton_poi_fused_convolution_div_max_pool2d_with_indices_relu_sub_16,"",@"SHT_CUDA_INFO"
	.sectionflags	@""
	.align	4


	//----- nvinfo : EIATTR_CUDA_API_VERSION
	.align		4
        /*0000*/ 	.byte	0x04, 0x37
        /*0002*/ 	.short	(.L_9 - .L_8)
.L_8:
        /*0004*/ 	.word	0x0000007c


	//----- nvinfo : EIATTR_KPARAM_INFO
	.align		4
.L_9:
        /*0008*/ 	.byte	0x04, 0x17
        /*000a*/ 	.short	(.L_11 - .L_10)
.L_10:
        /*000c*/ 	.word	0x00000000
        /*0010*/ 	.short	0x0004
        /*0012*/ 	.short	0x001c
        /*0014*/ 	.byte	0x00, 0xf0, 0x11, 0x00


	//----- nvinfo : EIATTR_KPARAM_INFO
	.align		4
.L_11:
        /*0018*/ 	.byte	0x04, 0x17
        /*001a*/ 	.short	(.L_13 - .L_12)
.L_12:
        /*001c*/ 	.word	0x00000000
        /*0020*/ 	.short	0x0003
        /*0022*/ 	.short	0x0018
        /*0024*/ 	.byte	0x00, 0xf0, 0x11, 0x00


	//----- nvinfo : EIATTR_KPARAM_INFO
	.align		4
.L_13:
        /*0028*/ 	.byte	0x04, 0x17
        /*002a*/ 	.short	(.L_15 - .L_14)
.L_14:
        /*002c*/ 	.word	0x00000000
        /*0030*/ 	.short	0x0002
        /*0032*/ 	.short	0x0010
        /*0034*/ 	.byte	0x00, 0xf4, 0x21, 0x00


	//----- nvinfo : EIATTR_KPARAM_INFO
	.align		4
.L_15:
        /*0038*/ 	.byte	0x04, 0x17
        /*003a*/ 	.short	(.L_17 - .L_16)
.L_16:
        /*003c*/ 	.word	0x00000000
        /*0040*/ 	.short	0x0001
        /*0042*/ 	.short	0x0008
        /*0044*/ 	.byte	0x00, 0xf4, 0x21, 0x00


	//----- nvinfo : EIATTR_KPARAM_INFO
	.align		4
.L_17:
        /*0048*/ 	.byte	0x04, 0x17
        /*004a*/ 	.short	(.L_19 - .L_18)
.L_18:
        /*004c*/ 	.word	0x00000000
        /*0050*/ 	.short	0x0000
        /*0052*/ 	.short	0x0000
        /*0054*/ 	.byte	0x00, 0xf4, 0x21, 0x00


	//----- nvinfo : EIATTR_SPARSE_MMA_MASK
	.align		4
.L_19:
        /*0058*/ 	.byte	0x03, 0x50
        /*005a*/ 	.short	0x0000


	//----- nvinfo : EIATTR_MAXREG_COUNT
	.align		4
        /*005c*/ 	.byte	0x03, 0x1b
        /*005e*/ 	.short	0x00ff


	//----- nvinfo : EIATTR_EXIT_INSTR_OFFSETS
	.align		4
        /*0060*/ 	.byte	0x04, 0x1c
        /*0062*/ 	.short	(.L_21 - .L_20)


	//   ....[0]....
.L_20:
        /*0064*/ 	.word	0x00000740


	//   ....[1]....
        /*0068*/ 	.word	0x00000760


	//----- nvinfo : EIATTR_REQNTID
	.align		4
.L_21:
        /*006c*/ 	.byte	0x04, 0x10
        /*006e*/ 	.short	(.L_23 - .L_22)
.L_22:
        /*0070*/ 	.word	0x00000080
        /*0074*/ 	.word	0x00000001
        /*0078*/ 	.word	0x00000001


	//----- nvinfo : EIATTR_CBANK_PARAM_SIZE
	.align		4
.L_23:
        /*007c*/ 	.byte	0x03, 0x19
        /*007e*/ 	.short	0x0020


	//----- nvinfo : EIATTR_PARAM_CBANK
	.align		4
        /*0080*/ 	.byte	0x04, 0x0a
        /*0082*/ 	.short	(.L_25 - .L_24)
	.align		4
.L_24:
        /*0084*/ 	.word	index@(.nv.constant0.triton_poi_fused_convolution_div_max_pool2d_with_indices_relu_sub_16)
        /*0088*/ 	.short	0x0210
        /*008a*/ 	.short	0x0020


	//----- nvinfo : EIATTR_SW_WAR
	.align		4
.L_25:
        /*008c*/ 	.byte	0x04, 0x36
        /*008e*/ 	.short	(.L_27 - .L_26)
.L_26:
        /*0090*/ 	.word	0x00000008
.L_27:


//--------------------- .nv.callgraph             --------------------------
	.section	.nv.callgraph,"",@"SHT_CUDA_CALLGRAPH"
	.align	4
	.sectionentsize	8
	.align		4
        /*0000*/ 	.word	0x00000000
	.align		4
        /*0004*/ 	.word	0xffffffff
	.align		4
        /*0008*/ 	.word	0x00000000
	.align		4
        /*000c*/ 	.word	0xfffffffe
	.align		4
        /*0010*/ 	.word	0x00000000
	.align		4
        /*0014*/ 	.word	0xfffffffd
	.align		4
        /*0018*/ 	.word	0x00000000
	.align		4
        /*001c*/ 	.word	0xfffffffc


//--------------------- .text.triton_poi_fused_convolution_div_max_pool2d_with_indices_relu_sub_16 --------------------------
	.section	.text.triton_poi_fused_convolution_div_max_pool2d_with_indices_relu_sub_16,"ax",@progbits
	.sectionflags	@"SHF_BARRIERS=1"
	.align	128
        .global         triton_poi_fused_convolution_div_max_pool2d_with_indices_relu_sub_16
        .type           triton_poi_fused_convolution_div_max_pool2d_with_indices_relu_sub_16,@function
        .size           triton_poi_fused_convolution_div_max_pool2d_with_indices_relu_sub_16,(.L_x_1 - triton_poi_fused_convolution_div_max_pool2d_with_indices_relu_sub_16)
        .other          triton_poi_fused_convolution_div_max_pool2d_with_indices_relu_sub_16,@"STO_CUDA_ENTRY STV_DEFAULT"
triton_poi_fused_convolution_div_max_pool2d_with_indices_relu_sub_16:
.text.triton_poi_fused_convolution_div_max_pool2d_with_indices_relu_sub_16:
[----:B------:R-:W0:Y:S01]  /*0000*/  LDC R1, c[0x0][0x28] ;  /* 0x00000a00ff017b82 */ /* 0x000e220000000800 */
[----:B------:R-:W1:Y:S07]  /*0010*/  S2R R13, SR_CTAID.Z ;  /* 0x00000000000d7919 */ /* 0x000e6e0000002700 */
[----:B------:R-:W1:Y:S01]  /*0020*/  S2UR UR4, SR_CTAID.Y ;  /* 0x00000000000479c3 */ /* 0x000e620000002600 */
[----:B------:R-:W-:Y:S01]  /*0030*/  ULDC.64 UR6, c[0x0][0x208] ;  /* 0x0000820000067ab9 */ /* 0x000fe20000000a00 */
[----:B------:R-:W2:Y:S01]  /*0040*/  S2R R3, SR_CTAID.X ;  /* 0x0000000000037919 */ /* 0x000ea20000002500 */
[----:B------:R-:W3:Y:S05]  /*0050*/  S2R R12, SR_TID.X ;  /* 0x00000000000c7919 */ /* 0x000eea0000002100 */
[----:B------:R-:W1:Y:S08]  /*0060*/  LDC R0, c[0x0][0x10] ;  /* 0x00000400ff007b82 */ /* 0x000e700000000800 */
[----:B------:R-:W4:Y:S01]  /*0070*/  LDC.64 R18, c[0x0][0x210] ;  /* 0x00008400ff127b82 */ /* 0x000f220000000a00 */
[----:B-1----:R-:W-:-:S02]  /*0080*/  IMAD R13, R13, R0, UR4 ;  /* 0x000000040d0d7e24 */ /* 0x002fc4000f8e0200 */
[----:B--2---:R-:W-:Y:S02]  /*0090*/  IMAD.SHL.U32 R3, R3, 0x10, RZ ;  /* 0x0000001003037824 */ /* 0x004fe400078e00ff */
[----:B------:R-:W-:Y:S01]  /*00a0*/  IMAD.SHL.U32 R13, R13, 0x40, RZ ;  /* 0x000000400d0d7824 */ /* 0x000fe200078e00ff */
[----:B---3--:R-:W-:Y:S02]  /*00b0*/  SHF.R.U32.HI R0, RZ, 0x4, R12 ;  /* 0x00000004ff007819 */ /* 0x008fe4000001160c */
[----:B------:R-:W-:Y:S02]  /*00c0*/  LOP3.LUT R5, R3, 0xf, R12, 0xf8, !PT ;  /* 0x0000000f03057812 */ /* 0x000fe400078ef80c */
[----:B------:R-:W-:Y:S02]  /*00d0*/  SGXT.U32 R0, R0, 0x3 ;  /* 0x000000030000781a */ /* 0x000fe40000000000 */
[----:B------:R-:W-:Y:S02]  /*00e0*/  ISETP.GE.AND P0, PT, R5, 0x9, PT ;  /* 0x000000090500780c */ /* 0x000fe40003f06270 */
[----:B------:R-:W-:-:S02]  /*00f0*/  LOP3.LUT R4, R13, 0x8, R0, 0xfe, !PT ;  /* 0x000000080d047812 */ /* 0x000fc400078efe00 */
[----:B------:R-:W-:Y:S02]  /*0100*/  LOP3.LUT R2, R13, R0, RZ, 0xfc, !PT ;  /* 0x000000000d027212 */ /* 0x000fe400078efcff */
[----:B------:R-:W-:Y:S02]  /*0110*/  ISETP.LT.AND P2, PT, R4, 0x20000, !P0 ;  /* 0x000200000400780c */ /* 0x000fe40004741270 */
[----:B------:R-:W-:Y:S01]  /*0120*/  LOP3.LUT R6, R13, 0x10, R0, 0xfe, !PT ;  /* 0x000000100d067812 */ /* 0x000fe200078efe00 */
[--C-:B------:R-:W-:Y:S01]  /*0130*/  IMAD R7, R2, 0x9, R5.reuse ;  /* 0x0000000902077824 */ /* 0x100fe200078e0205 */
[----:B------:R-:W-:Y:S01]  /*0140*/  LOP3.LUT R8, R13, 0x18, R0, 0xfe, !PT ;  /* 0x000000180d087812 */ /* 0x000fe200078efe00 */
[----:B------:R-:W-:Y:S01]  /*0150*/  IMAD R5, R4, 0x9, R5 ;  /* 0x0000000904057824 */ /* 0x000fe200078e0205 */
[----:B------:R-:W-:Y:S02]  /*0160*/  LOP3.LUT R9, R13, 0x20, R0, 0xfe, !PT ;  /* 0x000000200d097812 */ /* 0x000fe400078efe00 */
[----:B------:R-:W-:Y:S01]  /*0170*/  ISETP.LT.AND P1, PT, R2, 0x20000, !P0 ;  /* 0x000200000200780c */ /* 0x000fe20004721270 */
[----:B------:R-:W-:Y:S01]  /*0180*/  IMAD.MOV.U32 R2, RZ, RZ, RZ ;  /* 0x000000ffff027224 */ /* 0x000fe200078e00ff */
[----:B------:R-:W-:Y:S01]  /*0190*/  ISETP.LT.AND P6, PT, R6, 0x20000, !P0 ;  /* 0x000200000600780c */ /* 0x000fe200047c1270 */
[----:B----4-:R-:W-:Y:S01]  /*01a0*/  IMAD.WIDE R4, R5, 0x4, R18 ;  /* 0x0000000405047825 */ /* 0x010fe200078e0212 */
[----:B------:R-:W-:-:S02]  /*01b0*/  ISETP.LT.AND P5, PT, R8, 0x20000, !P0 ;  /* 0x000200000800780c */ /* 0x000fc400047a1270 */
[----:B------:R-:W-:Y:S02]  /*01c0*/  ISETP.LT.AND P4, PT, R9, 0x20000, !P0 ;  /* 0x000200000900780c */ /* 0x000fe40004781270 */
[----:B------:R-:W-:Y:S01]  /*01d0*/  LOP3.LUT R6, R13, 0x28, R0, 0xfe, !PT ;  /* 0x000000280d067812 */ /* 0x000fe200078efe00 */
[----:B------:R1:W2:Y:S01]  /*01e0*/  @P2 LDG.E.EL R2, desc[UR6][R4.64] ;  /* 0x0000000604022981 */ /* 0x0002a2000c2e1900 */
[----:B------:R-:W-:Y:S02]  /*01f0*/  LOP3.LUT R8, R13, 0x30, R0, 0xfe, !PT ;  /* 0x000000300d087812 */ /* 0x000fe400078efe00 */
[----:B------:R-:W-:Y:S02]  /*0200*/  LOP3.LUT R9, R13, 0x38, R0, 0xfe, !PT ;  /* 0x000000380d097812 */ /* 0x000fe400078efe00 */
[----:B------:R-:W-:Y:S02]  /*0210*/  ISETP.LT.AND P3, PT, R6, 0x20000, !P0 ;  /* 0x000200000600780c */ /* 0x000fe40004761270 */
[----:B------:R-:W-:-:S02]  /*0220*/  ISETP.LT.AND P2, PT, R8, 0x20000, !P0 ;  /* 0x000200000800780c */ /* 0x000fc40004741270 */
[----:B------:R-:W-:Y:S01]  /*0230*/  ISETP.LT.AND P0, PT, R9, 0x20000, !P0 ;  /* 0x000200000900780c */ /* 0x000fe20004701270 */
[C---:B------:R-:W-:Y:S02]  /*0240*/  VIADD R9, R7.reuse, 0x90 ;  /* 0x0000009007097836 */ /* 0x040fe40000000000 */
[C---:B------:R-:W-:Y:S02]  /*0250*/  VIADD R11, R7.reuse, 0xd8 ;  /* 0x000000d8070b7836 */ /* 0x040fe40000000000 */
[C---:B------:R-:W-:Y:S02]  /*0260*/  VIADD R15, R7.reuse, 0x120 ;  /* 0x00000120070f7836 */ /* 0x040fe40000000000 */
[C---:B------:R-:W-:Y:S02]  /*0270*/  VIADD R17, R7.reuse, 0x168 ;  /* 0x0000016807117836 */ /* 0x040fe40000000000 */
[C---:B------:R-:W-:Y:S02]  /*0280*/  VIADD R23, R7.reuse, 0x1b0 ;  /* 0x000001b007177836 */ /* 0x040fe40000000000 */
[----:B------:R-:W-:-:S02]  /*0290*/  VIADD R25, R7, 0x1f8 ;  /* 0x000001f807197836 */ /* 0x000fc40000000000 */
[----:B-1----:R-:W-:-:S04]  /*02a0*/  IMAD.WIDE R4, R7, 0x4, R18 ;  /* 0x0000000407047825 */ /* 0x002fc800078e0212 */
[----:B------:R-:W-:-:S04]  /*02b0*/  IMAD.WIDE R6, R9, 0x4, R18 ;  /* 0x0000000409067825 */ /* 0x000fc800078e0212 */
[----:B------:R-:W-:-:S04]  /*02c0*/  IMAD.WIDE R8, R11, 0x4, R18 ;  /* 0x000000040b087825 */ /* 0x000fc800078e0212 */
[----:B------:R-:W-:Y:S01]  /*02d0*/  IMAD.WIDE R10, R15, 0x4, R18 ;  /* 0x000000040f0a7825 */ /* 0x000fe200078e0212 */
[----:B------:R-:W-:-:S03]  /*02e0*/  CS2R R20, SRZ ;  /* 0x0000000000147805 */ /* 0x000fc6000001ff00 */
[----:B------:R-:W-:-:S03]  /*02f0*/  IMAD.WIDE R14, R17, 0x4, R18 ;  /* 0x00000004110e7825 */ /* 0x000fc600078e0212 */
[----:B------:R-:W3:Y:S01]  /*0300*/  @P6 LDG.E.EL R21, desc[UR6][R6.64] ;  /* 0x0000000606156981 */ /* 0x000ee2000c2e1900 */
[--C-:B------:R-:W-:Y:S01]  /*0310*/  IMAD.WIDE R16, R23, 0x4, R18.reuse ;  /* 0x0000000417107825 */ /* 0x100fe200078e0212 */
[----:B------:R-:W-:Y:S02]  /*0320*/  CS2R R22, SRZ ;  /* 0x0000000000167805 */ /* 0x000fe4000001ff00 */
[----:B------:R1:W4:Y:S01]  /*0330*/  @P5 LDG.E.EL R20, desc[UR6][R8.64] ;  /* 0x0000000608145981 */ /* 0x000322000c2e1900 */
[----:B------:R-:W-:Y:S01]  /*0340*/  IMAD.WIDE R18, R25, 0x4, R18 ;  /* 0x0000000419127825 */ /* 0x000fe200078e0212 */
[----:B------:R-:W-:Y:S02]  /*0350*/  CS2R R24, SRZ ;  /* 0x0000000000187805 */ /* 0x000fe4000001ff00 */
[----:B------:R-:W5:Y:S01]  /*0360*/  @P1 LDG.E.EL R23, desc[UR6][R4.64] ;  /* 0x0000000604171981 */ /* 0x000f62000c2e1900 */
[----:B------:R-:W-:-:S03]  /*0370*/  IMAD.MOV.U32 R26, RZ, RZ, RZ ;  /* 0x000000ffff1a7224 */ /* 0x000fc600078e00ff */
[----:B------:R1:W5:Y:S04]  /*0380*/  @P3 LDG.E.EL R25, desc[UR6][R14.64] ;  /* 0x000000060e193981 */ /* 0x000368000c2e1900 */
[----:B------:R1:W5:Y:S04]  /*0390*/  @P4 LDG.E.EL R26, desc[UR6][R10.64] ;  /* 0x000000060a1a4981 */ /* 0x000368000c2e1900 */
[----:B------:R-:W5:Y:S01]  /*03a0*/  @P2 LDG.E.EL R24, desc[UR6][R16.64] ;  /* 0x0000000610182981 */ /* 0x000f62000c2e1900 */
[----:B------:R-:W1:Y:S03]  /*03b0*/  S2UR UR5, SR_CgaCtaId ;  /* 0x00000000000579c3 */ /* 0x000e660000008800 */
[----:B------:R1:W5:Y:S02]  /*03c0*/  @P0 LDG.E.EL R22, desc[UR6][R18.64] ;  /* 0x0000000612160981 */ /* 0x000364000c2e1900 */
[----:B-1----:R-:W1:Y:S01]  /*03d0*/  S2R R9, SR_TID.X ;  /* 0x0000000000097919 */ /* 0x002e620000002100 */
[----:B------:R-:W-:Y:S01]  /*03e0*/  UMOV UR4, 0x400 ;  /* 0x0000040000047882 */ /* 0x000fe20000000000 */
[----:B------:R-:W-:Y:S01]  /*03f0*/  IMAD.SHL.U32 R12, R12, 0x4, RZ ;  /* 0x000000040c0c7824 */ /* 0x000fe200078e00ff */
[----:B0-----:R-:W0:Y:S01]  /*0400*/  LDC.64 R14, c[0x0][0x218] ;  /* 0x00008600ff0e7b82 */ /* 0x001e220000000a00 */
[----:B------:R-:W-:Y:S01]  /*0410*/  UPRMT UR4, UR5, 0x654, UR4 ;  /* 0x0000065405047896 */ /* 0x000fe20008000004 */
[C---:B-1----:R-:W-:Y:S01]  /*0420*/  IMAD.SHL.U32 R7, R9.reuse, 0x4, RZ ;  /* 0x0000000409077824 */ /* 0x042fe200078e00ff */
[----:B------:R-:W-:Y:S01]  /*0430*/  SHF.R.U32.HI R8, RZ, 0x4, R9 ;  /* 0x00000004ff087819 */ /* 0x000fe20000011609 */
[----:B------:R-:W-:-:S03]  /*0440*/  IMAD.SHL.U32 R6, R9, 0x40, RZ ;  /* 0x0000004009067824 */ /* 0x000fc600078e00ff */
[----:B------:R-:W-:Y:S02]  /*0450*/  LOP3.LUT R7, R7, 0x1fc, RZ, 0xc0, !PT ;  /* 0x000001fc07077812 */ /* 0x000fe400078ec0ff */
[----:B------:R-:W-:Y:S02]  /*0460*/  SGXT.U32 R11, R8, 0x3 ;  /* 0x00000003080b781a */ /* 0x000fe40000000000 */
[----:B------:R-:W-:Y:S02]  /*0470*/  LOP3.LUT R4, R7, 0x200, RZ, 0xfc, !PT ;  /* 0x0000020007047812 */ /* 0x000fe400078efcff */
[----:B------:R-:W-:Y:S02]  /*0480*/  LOP3.LUT R6, R6, 0x3c0, RZ, 0xc0, !PT ;  /* 0x000003c006067812 */ /* 0x000fe400078ec0ff */
[----:B------:R-:W-:Y:S02]  /*0490*/  SHF.R.U32.HI R8, RZ, 0x2, R4 ;  /* 0x00000002ff087819 */ /* 0x000fe40000011604 */
[----:B------:R-:W-:-:S02]  /*04a0*/  LOP3.LUT R4, R6, R11, RZ, 0xfc, !PT ;  /* 0x0000000b06047212 */ /* 0x000fc400078efcff */
[----:B------:R-:W-:-:S05]  /*04b0*/  LEA.HI R5, R6, UR4, RZ, 0x1e ;  /* 0x0000000406057c11 */ /* 0x000fca000f8ff0ff */
[----:B------:R-:W-:Y:S01]  /*04c0*/  IMAD R19, R4, 0x4, R5 ;  /* 0x0000000404137824 */ /* 0x000fe200078e0205 */
[----:B------:R-:W-:Y:S02]  /*04d0*/  LOP3.LUT R6, R9, 0x70, RZ, 0xc0, !PT ;  /* 0x0000007009067812 */ /* 0x000fe400078ec0ff */
[----:B------:R-:W-:-:S03]  /*04e0*/  LOP3.LUT R8, R8, 0xf0, RZ, 0xc0, !PT ;  /* 0x000000f008087812 */ /* 0x000fc600078ec0ff */
[----:B------:R-:W-:Y:S02]  /*04f0*/  VIADD R6, R6, UR4 ;  /* 0x0000000406067c36 */ /* 0x000fe40008000000 */
[----:B------:R-:W-:Y:S02]  /*0500*/  VIADD R4, R8, UR4 ;  /* 0x0000000408047c36 */ /* 0x000fe40008000000 */
[C---:B------:R-:W-:Y:S02]  /*0510*/  IMAD R8, R7.reuse, 0x4, R6 ;  /* 0x0000000407087824 */ /* 0x040fe400078e0206 */
[----:B------:R-:W-:Y:S01]  /*0520*/  IMAD R4, R7, 0x4, R4 ;  /* 0x0000000407047824 */ /* 0x000fe200078e0204 */
[----:B--2---:R1:W-:Y:S02]  /*0530*/  STS [R19+0x20], R2 ;  /* 0x0000200213007388 */ /* 0x0043e40000000800 */
[----:B-1----:R-:W-:Y:S02]  /*0540*/  LOP3.LUT R2, R13, 0x3c, R12, 0xf8, !PT ;  /* 0x0000003c0d027812 */ /* 0x002fe400078ef80c */
[----:B---3--:R-:W-:Y:S04]  /*0550*/  STS [R19+0x40], R21 ;  /* 0x0000401513007388 */ /* 0x008fe80000000800 */
[----:B----4-:R-:W-:Y:S04]  /*0560*/  STS [R19+0x60], R20 ;  /* 0x0000601413007388 */ /* 0x010fe80000000800 */
[----:B-----5:R-:W-:Y:S04]  /*0570*/  STS [R19], R23 ;  /* 0x0000001713007388 */ /* 0x020fe80000000800 */
[----:B------:R-:W-:Y:S04]  /*0580*/  STS [R19+0xa0], R25 ;  /* 0x0000a01913007388 */ /* 0x000fe80000000800 */
[----:B------:R-:W-:Y:S04]  /*0590*/  STS [R19+0x80], R26 ;  /* 0x0000801a13007388 */ /* 0x000fe80000000800 */
[----:B------:R-:W-:Y:S04]  /*05a0*/  STS [R19+0xc0], R24 ;  /* 0x0000c01813007388 */ /* 0x000fe80000000800 */
[----:B------:R1:W-:Y:S01]  /*05b0*/  STS [R19+0xe0], R22 ;  /* 0x0000e01613007388 */ /* 0x0003e20000000800 */
[----:B------:R-:W-:Y:S01]  /*05c0*/  BAR.SYNC.DEFER_BLOCKING 0x0 ;  /* 0x0000000000007b1d */ /* 0x000fe20000010000 */
[----:B------:R-:W-:-:S04]  /*05d0*/  SHF.R.S32.HI R13, RZ, 0x1f, R2 ;  /* 0x0000001fff0d7819 */ /* 0x000fc80000011402 */
[----:B------:R-:W-:-:S03]  /*05e0*/  LEA.HI R16, R13, R2, RZ, 0x8 ;  /* 0x000000020d107211 */ /* 0x000fc600078f40ff */
[----:B------:R-:W2:Y:S01]  /*05f0*/  LDC.64 R12, c[0x0][0x220] ;  /* 0x00008800ff0c7b82 */ /* 0x000ea20000000a00 */
[----:B------:R-:W3:Y:S04]  /*0600*/  LDS.128 R8, [R8] ;  /* 0x0000000008087984 */ /* 0x000ee80000000c00 */
[----:B------:R-:W4:Y:S01]  /*0610*/  LDS.128 R4, [R4+0x800] ;  /* 0x0008000004047984 */ /* 0x000f220000000c00 */
[----:B------:R-:W-:Y:S02]  /*0620*/  LOP3.LUT R17, R16, 0xffffff00, RZ, 0xc0, !PT ;  /* 0xffffff0010117812 */ /* 0x000fe400078ec0ff */
[----:B------:R-:W-:Y:S02]  /*0630*/  SHF.R.S32.HI R16, RZ, 0x8, R16 ;  /* 0x00000008ff107819 */ /* 0x000fe40000011410 */
[C---:B------:R-:W-:Y:S01]  /*0640*/  ISETP.GE.AND P0, PT, R2.reuse, 0x20000, PT ;  /* 0x000200000200780c */ /* 0x040fe20003f06270 */
[----:B------:R-:W-:Y:S01]  /*0650*/  IMAD.IADD R17, R2, 0x1, -R17 ;  /* 0x0000000102117824 */ /* 0x000fe200078e0a11 */
[----:B------:R-:W-:-:S02]  /*0660*/  LOP3.LUT R2, R3, R0, RZ, 0xfc, !PT ;  /* 0x0000000003027212 */ /* 0x000fc400078efcff */
[----:B------:R-:W-:Y:S01]  /*0670*/  LOP3.LUT R0, R3, 0x8, R0, 0xfe, !PT ;  /* 0x0000000803007812 */ /* 0x000fe200078efe00 */
[----:B------:R-:W-:Y:S01]  /*0680*/  IMAD R17, R16, 0x900, R17 ;  /* 0x0000090010117824 */ /* 0x000fe200078e0211 */
[----:B------:R-:W-:Y:S02]  /*0690*/  ISETP.LT.AND P1, PT, R2, 0x9, !P0 ;  /* 0x000000090200780c */ /* 0x000fe40004721270 */
[----:B------:R-:W-:Y:S01]  /*06a0*/  ISETP.LT.AND P0, PT, R0, 0x9, !P0 ;  /* 0x000000090000780c */ /* 0x000fe20004701270 */
[--C-:B-1----:R-:W-:Y:S02]  /*06b0*/  IMAD R19, R2, 0x100, R17.reuse ;  /* 0x0000010002137824 */ /* 0x102fe400078e0211 */
[----:B------:R-:W-:Y:S02]  /*06c0*/  IMAD R21, R0, 0x100, R17 ;  /* 0x0000010000157824 */ /* 0x000fe400078e0211 */
[----:B0-----:R-:W-:-:S04]  /*06d0*/  IMAD.WIDE R2, R19, 0x4, R14 ;  /* 0x0000000413027825 */ /* 0x001fc800078e020e */
[----:B------:R-:W-:-:S04]  /*06e0*/  IMAD.WIDE R14, R21, 0x4, R14 ;  /* 0x00000004150e7825 */ /* 0x000fc800078e020e */
[----:B--2---:R-:W-:-:S04]  /*06f0*/  IMAD.WIDE R16, R19, 0x4, R12 ;  /* 0x0000000413107825 */ /* 0x004fc800078e020c */
[----:B------:R-:W-:Y:S01]  /*0700*/  IMAD.WIDE R12, R21, 0x4, R12 ;  /* 0x00000004150c7825 */ /* 0x000fe200078e020c */
[----:B---3--:R0:W-:Y:S04]  /*0710*/  @P1 STG.E.128 desc[UR6][R2.64], R8 ;  /* 0x0000000802001986 */ /* 0x0081e8000c101d06 */
[----:B----4-:R0:W-:Y:S04]  /*0720*/  @P0 STG.E.128 desc[UR6][R14.64], R4 ;  /* 0x000000040e000986 */ /* 0x0101e8000c101d06 */
[----:B------:R0:W-:Y:S02]  /*0730*/  @P1 STG.E.128 desc[UR6][R16.64], R8 ;  /* 0x0000000810001986 */ /* 0x0001e4000c101d06 */
[----:B0-----:R-:W-:Y:S05]  /*0740*/  @!P0 EXIT ;  /* 0x000000000000894d */ /* 0x001fea0003800000 */
[----:B------:R-:W-:Y:S01]  /*0750*/  STG.E.128 desc[UR6][R12.64], R4 ;  /* 0x000000040c007986 */ /* 0x000fe2000c101d06 */
[----:B------:R-:W-:Y:S05]  /*0760*/  EXIT ;  /* 0x000000000000794d */ /* 0x000fea0003800000 */
.L_x_0:
[----:B------:R-:W-:-:S00]  /*0770*/  BRA `(.L_x_0) ;  /* 0xfffffffc00fc7947 */ /* 0x000fc0000383ffff */
[----:B------:R-:W-:-:S00]  /*0780*/  NOP ;  /* 0x0000000000007918 */ /* 0x000fc00000000000 */
[----:B------:R-:W-:-:S00]  /*0790*/  NOP ;  /* 0x0000000000007918 */ /* 0x000fc00000000000 */
[----:B------:R-:W-:-:S00]  /*07a0*/  NOP ;  /* 0x0000000000007918 */ /* 0x000fc00000000000 */
[----:B------:R-:W-:-:S00]  /*07b0*/  NOP ;  /* 0x0000000000007918 */ /* 0x000fc00000000000 */
[----:B------:R-:W-:-:S00]  /*07c0*/  NOP ;  /* 0x0000000000007918 */ /* 0x000fc00000000000 */
[----:B------:R-:W-:-:S00]  /*07d0*/  NOP ;  /* 0x0000000000007918 */ /* 0x000fc00000000000 */
[----:B------:R-:W-:-:S00]  /*07e0*/  NOP ;  /* 0x0000000000007918 */ /* 0x000fc00000000000 */
[----:B------:R-:W-:-:S00]  /*07f0*/  NOP ;  /* 0x0000000000007918 */ /* 0x000fc00000000000 */
.L_x_1:


//--------------------- .nv.shared.triton_poi_fused_convolution_div_max_pool2d_with_indices_relu_sub_16 --------------------------
	.section	.nv.shared.triton_poi_fused_convolution_div_max_pool2d_with_indices_relu_sub_16,"aw",@nobits
	.sectionflags	@""
	.align	16
	.zero		1024


//--------------------- .nv.constant0.triton_poi_fused_convolution_div_max_pool2d_with_indices_relu_sub_16 --------------------------
	.section	.nv.constant0.triton_poi_fused_convolution_div_max_pool2d_with_indices_relu_sub_16,"a",@progbits
	.sectionflags	@""
	.align	4
.nv.constant0.triton_poi_fused_convolution_div_max_pool2d_with_indices_relu_sub_16:
	.zero		560
